//
// Generated by NVIDIA NVVM Compiler
//
// Compiler Build ID: CL-36424714
// Cuda compilation tools, release 13.0, V13.0.88
// Based on NVVM 20.0.0
//

.version 9.0
.target sm_100
.address_size 64

	// .globl	_Z12reduceKernelPiS_i
.extern .shared .align 16 .b8 sdata[];

.visible .entry _Z12reduceKernelPiS_i(
	.param .u64 .ptr .align 1 _Z12reduceKernelPiS_i_param_0,
	.param .u64 .ptr .align 1 _Z12reduceKernelPiS_i_param_1,
	.param .u32 _Z12reduceKernelPiS_i_param_2
)
{
	.reg .pred 	%p<14>;
	.reg .b32 	%r<47>;
	.reg .b64 	%rd<11>;

	ld.param.u64 	%rd3, [_Z12reduceKernelPiS_i_param_0];
	ld.param.u64 	%rd2, [_Z12reduceKernelPiS_i_param_1];
	ld.param.u32 	%r13, [_Z12reduceKernelPiS_i_param_2];
	cvta.to.global.u64 	%rd1, %rd3;
	mov.u32 	%r1, %tid.x;
	mov.u32 	%r2, %ctaid.x;
	mov.u32 	%r46, %ntid.x;
	mul.lo.s32 	%r15, %r46, %r2;
	shl.b32 	%r16, %r15, 1;
	add.s32 	%r4, %r16, %r1;
	setp.ge.s32 	%p1, %r4, %r13;
	mov.b32 	%r45, 0;
	@%p1 bra 	$L__BB0_2;
	mul.wide.s32 	%rd4, %r4, 4;
	add.s64 	%rd5, %rd1, %rd4;
	ld.global.u32 	%r45, [%rd5];
$L__BB0_2:
	add.s32 	%r7, %r4, %r46;
	setp.ge.u32 	%p2, %r7, %r13;
	@%p2 bra 	$L__BB0_4;
	mul.wide.u32 	%rd6, %r7, 4;
	add.s64 	%rd7, %rd1, %rd6;
	ld.global.u32 	%r17, [%rd7];
	add.s32 	%r45, %r17, %r45;
$L__BB0_4:
	shl.b32 	%r18, %r1, 2;
	mov.u32 	%r19, sdata;
	add.s32 	%r10, %r19, %r18;
	st.shared.u32 	[%r10], %r45;
	bar.sync 	0;
	setp.lt.u32 	%p3, %r46, 66;
	@%p3 bra 	$L__BB0_8;
$L__BB0_5:
	shr.u32 	%r12, %r46, 1;
	setp.ge.u32 	%p4, %r1, %r12;
	@%p4 bra 	$L__BB0_7;
	shl.b32 	%r20, %r12, 2;
	add.s32 	%r21, %r10, %r20;
	ld.shared.u32 	%r22, [%r21];
	ld.shared.u32 	%r23, [%r10];
	add.s32 	%r24, %r23, %r22;
	st.shared.u32 	[%r10], %r24;
$L__BB0_7:
	bar.sync 	0;
	setp.gt.u32 	%p5, %r46, 131;
	mov.u32 	%r46, %r12;
	@%p5 bra 	$L__BB0_5;
$L__BB0_8:
	setp.gt.u32 	%p6, %r1, 31;
	@%p6 bra 	$L__BB0_23;
	setp.lt.s32 	%p7, %r13, 64;
	@%p7 bra 	$L__BB0_11;
	ld.volatile.shared.u32 	%r25, [%r10+128];
	ld.volatile.shared.u32 	%r26, [%r10];
	add.s32 	%r27, %r26, %r25;
	st.volatile.shared.u32 	[%r10], %r27;
	bra.uni 	$L__BB0_12;
$L__BB0_11:
	setp.lt.s32 	%p8, %r13, 32;
	@%p8 bra 	$L__BB0_13;
$L__BB0_12:
	ld.volatile.shared.u32 	%r28, [%r10+64];
	ld.volatile.shared.u32 	%r29, [%r10];
	add.s32 	%r30, %r29, %r28;
	st.volatile.shared.u32 	[%r10], %r30;
	bra.uni 	$L__BB0_14;
$L__BB0_13:
	setp.lt.s32 	%p9, %r13, 16;
	@%p9 bra 	$L__BB0_15;
$L__BB0_14:
	ld.volatile.shared.u32 	%r31, [%r10+32];
	ld.volatile.shared.u32 	%r32, [%r10];
	add.s32 	%r33, %r32, %r31;
	st.volatile.shared.u32 	[%r10], %r33;
	bra.uni 	$L__BB0_16;
$L__BB0_15:
	setp.lt.s32 	%p10, %r13, 8;
	@%p10 bra 	$L__BB0_17;
$L__BB0_16:
	ld.volatile.shared.u32 	%r34, [%r10+16];
	ld.volatile.shared.u32 	%r35, [%r10];
	add.s32 	%r36, %r35, %r34;
	st.volatile.shared.u32 	[%r10], %r36;
	bra.uni 	$L__BB0_18;
$L__BB0_17:
	setp.lt.s32 	%p11, %r13, 4;
	@%p11 bra 	$L__BB0_19;
$L__BB0_18:
	ld.volatile.shared.u32 	%r37, [%r10+8];
	ld.volatile.shared.u32 	%r38, [%r10];
	add.s32 	%r39, %r38, %r37;
	st.volatile.shared.u32 	[%r10], %r39;
	bra.uni 	$L__BB0_20;
$L__BB0_19:
	setp.lt.s32 	%p12, %r13, 2;
	@%p12 bra 	$L__BB0_21;
$L__BB0_20:
	ld.volatile.shared.u32 	%r40, [%r10+4];
	ld.volatile.shared.u32 	%r41, [%r10];
	add.s32 	%r42, %r41, %r40;
	st.volatile.shared.u32 	[%r10], %r42;
$L__BB0_21:
	setp.ne.s32 	%p13, %r1, 0;
	@%p13 bra 	$L__BB0_23;
	ld.shared.u32 	%r43, [sdata];
	cvta.to.global.u64 	%rd8, %rd2;
	mul.wide.u32 	%rd9, %r2, 4;
	add.s64 	%rd10, %rd8, %rd9;
	st.global.u32 	[%rd10], %r43;
$L__BB0_23:
	ret;

}


// ===== COMPILED SASS (sm_100) =====

	.target	sm_100

	.elftype	@"ET_EXEC"


//--------------------- .note.nv.tkinfo           --------------------------
	.section	.note.nv.tkinfo,"",@"SHT_NOTE"
	.sectionflags	@"SHF_NOTE_NV_TKINFO"
	.tkinfo
        /*0018*/ 	.word	0x00000002
        /*0030*/ 	.string	""
        /*0030*/ 	.string	"ptxas"
        /*0030*/ 	.string	"Cuda compilation tools, release 13.0, V13.0.88"
        /*0030*/ 	.string	"Build cuda_13.0.r13.0/compiler.36424714_0"
        /*0030*/ 	.string	"-arch sm_100 -m 64 "



//--------------------- .note.nv.cuinfo           --------------------------
	.section	.note.nv.cuinfo,"",@"SHT_NOTE"
	.sectionflags	@"SHF_NOTE_NV_CUINFO"
        /*0018*/ 	.short	0x0002
        /*001a*/ 	.short	0x0064
        /*001c*/ 	.short	0x0082
	.zero		2


//--------------------- .nv.info                  --------------------------
	.section	.nv.info,"",@"SHT_CUDA_INFO"
	.align	4


	//----- nvinfo : EIATTR_REGCOUNT
	.align		4
        /*0000*/ 	.byte	0x04, 0x2f
        /*0002*/ 	.short	(.L_1 - .L_0)
	.align		4
.L_0:
        /*0004*/ 	.word	index@(_Z12reduceKernelPiS_i)
        /*0008*/ 	.word	0x0000000d


	//----- nvinfo : EIATTR_FRAME_SIZE
	.align		4
.L_1:
        /*000c*/ 	.byte	0x04, 0x11
        /*000e*/ 	.short	(.L_3 - .L_2)
	.align		4
.L_2:
        /*0010*/ 	.word	index@(_Z12reduceKernelPiS_i)
        /*0014*/ 	.word	0x00000000


	//----- nvinfo : EIATTR_MIN_STACK_SIZE
	.align		4
.L_3:
        /*0018*/ 	.byte	0x04, 0x12
        /*001a*/ 	.short	(.L_5 - .L_4)
	.align		4
.L_4:
        /*001c*/ 	.word	index@(_Z12reduceKernelPiS_i)
        /*0020*/ 	.word	0x00000000
.L_5:


//--------------------- .nv.compat                --------------------------
	.section	.nv.compat,"",@"SHT_CUDA_COMPAT_INFO"
	.align	4
        /*0000*/ 	.byte	0x02, 0x09, 0x00, 0x00, 0x02, 0x02, 0x01, 0x00, 0x02, 0x05, 0x05, 0x00, 0x03, 0x07, 0x01, 0x01
        /*0010*/ 	.byte	0x02, 0x03, 0x00, 0x00, 0x02, 0x06, 0x01, 0x00, 0x04, 0x0b, 0x08, 0x00, 0x09, 0x00, 0x00, 0x00
        /*0020*/ 	.byte	0x00, 0x00, 0x00, 0x00


//--------------------- .nv.info._Z12reduceKernelPiS_i --------------------------
	.section	.nv.info._Z12reduceKernelPiS_i,"",@"SHT_CUDA_INFO"
	.sectionflags	@""
	.align	4


	//----- nvinfo : EIATTR_CUDA_API_VERSION
	.align		4
        /*0000*/ 	.byte	0x04, 0x37
        /*0002*/ 	.short	(.L_7 - .L_6)
.L_6:
        /*0004*/ 	.word	0x00000082


	//----- nvinfo : EIATTR_KPARAM_INFO
	.align		4
.L_7:
        /*0008*/ 	.byte	0x04, 0x17
        /*000a*/ 	.short	(.L_9 - .L_8)
.L_8:
        /*000c*/ 	.word	0x00000000
        /*0010*/ 	.short	0x0002
        /*0012*/ 	.short	0x0010
        /*0014*/ 	.byte	0x00, 0xf0, 0x11, 0x00


	//----- nvinfo : EIATTR_KPARAM_INFO
	.align		4
.L_9:
        /*0018*/ 	.byte	0x04, 0x17
        /*001a*/ 	.short	(.L_11 - .L_10)
.L_10:
        /*001c*/ 	.word	0x00000000
        /*0020*/ 	.short	0x0001
        /*0022*/ 	.short	0x0008
        /*0024*/ 	.byte	0x00, 0xf5, 0x21, 0x00


	//----- nvinfo : EIATTR_KPARAM_INFO
	.align		4
.L_11:
        /*0028*/ 	.byte	0x04, 0x17
        /*002a*/ 	.short	(.L_13 - .L_12)
.L_12:
        /*002c*/ 	.word	0x00000000
        /*0030*/ 	.short	0x0000
        /*0032*/ 	.short	0x0000
        /*0034*/ 	.byte	0x00, 0xf5, 0x21, 0x00


	//----- nvinfo : EIATTR_SPARSE_MMA_MASK
	.align		4
.L_13:
        /*0038*/ 	.byte	0x03, 0x50
        /*003a*/ 	.short	0x0000


	//----- nvinfo : EIATTR_MAXREG_COUNT
	.align		4
        /*003c*/ 	.byte	0x03, 0x1b
        /*003e*/ 	.short	0x00ff


	//----- nvinfo : EIATTR_NUM_BARRIERS
	.align		4
        /*0040*/ 	.byte	0x02, 0x4c
        /*0042*/ 	.byte	0x01
	.zero		1


	//----- nvinfo : EIATTR_MERCURY_ISA_VERSION
	.align		4
        /*0044*/ 	.byte	0x03, 0x5f
        /*0046*/ 	.short	0x0101


	//----- nvinfo : EIATTR_VRC_CTA_INIT_COUNT
	.align		4
        /*0048*/ 	.byte	0x02, 0x4a
	.zero		1
	.zero		1


	//----- nvinfo : EIATTR_EXIT_INSTR_OFFSETS
	.align		4
        /*004c*/ 	.byte	0x04, 0x1c
        /*004e*/ 	.short	(.L_15 - .L_14)


	//   ....[0]....
.L_14:
        /*0050*/ 	.word	0x00000280


	//   ....[1]....
        /*0054*/ 	.word	0x00000530


	//   ....[2]....
        /*0058*/ 	.word	0x000005b0


	//----- nvinfo : EIATTR_CBANK_PARAM_SIZE
	.align		4
.L_15:
        /*005c*/ 	.byte	0x03, 0x19
        /*005e*/ 	.short	0x0014


	//----- nvinfo : EIATTR_PARAM_CBANK
	.align		4
        /*0060*/ 	.byte	0x04, 0x0a
        /*0062*/ 	.short	(.L_17 - .L_16)
	.align		4
.L_16:
        /*0064*/ 	.word	index@(.nv.constant0._Z12reduceKernelPiS_i)
        /*0068*/ 	.short	0x0380
        /*006a*/ 	.short	0x0014


	//----- nvinfo : EIATTR_SW_WAR
	.align		4
.L_17:
        /*006c*/ 	.byte	0x04, 0x36
        /*006e*/ 	.short	(.L_19 - .L_18)
.L_18:
        /*0070*/ 	.word	0x00000008
.L_19:


//--------------------- .nv.callgraph             --------------------------
	.section	.nv.callgraph,"",@"SHT_CUDA_CALLGRAPH"
	.align	4
	.sectionentsize	8
	.align		4
        /*0000*/ 	.word	0x00000000
	.align		4
        /*0004*/ 	.word	0xffffffff
	.align		4
        /*0008*/ 	.word	0x00000000
	.align		4
        /*000c*/ 	.word	0xfffffffe
	.align		4
        /*0010*/ 	.word	0x00000000
	.align		4
        /*0014*/ 	.word	0xfffffffd
	.align		4
        /*0018*/ 	.word	0x00000000
	.align		4
        /*001c*/ 	.word	0xfffffffc


//--------------------- .text._Z12reduceKernelPiS_i --------------------------
	.section	.text._Z12reduceKernelPiS_i,"ax",@progbits
	.align	128
        .global         _Z12reduceKernelPiS_i
        .type           _Z12reduceKernelPiS_i,@function
        .size           _Z12reduceKernelPiS_i,(.L_x_13 - _Z12reduceKernelPiS_i)
        .other          _Z12reduceKernelPiS_i,@"STO_CUDA_ENTRY STV_DEFAULT"
_Z12reduceKernelPiS_i:
.text._Z12reduceKernelPiS_i:
[----:B------:R-:W-:Y:S01]  /*0000*/  LDC R1, c[0x0][0x37c] ;  /* 0x0000df00ff017b82 */ /* 0x000fe20000000800 */
[----:B------:R-:W0:Y:S01]  /*0010*/  S2R R0, SR_CTAID.X ;  /* 0x0000000000007919 */ /* 0x000e220000002500 */
[----:B------:R-:W1:Y:S01]  /*0020*/  LDCU UR4, c[0x0][0x360] ;  /* 0x00006c00ff0477ac */ /* 0x000e620008000800 */
[----:B------:R-:W2:Y:S01]  /*0030*/  S2R R2, SR_TID.X ;  /* 0x0000000000027919 */ /* 0x000ea20000002100 */
[----:B------:R-:W3:Y:S01]  /*0040*/  LDCU UR5, c[0x0][0x390] ;  /* 0x00007200ff0577ac */ /* 0x000ee20008000800 */
[----:B------:R-:W4:Y:S01]  /*0050*/  LDCU.64 UR6, c[0x0][0x358] ;  /* 0x00006b00ff0677ac */ /* 0x000f220008000a00 */
[----:B-1----:R-:W-:Y:S02]  /*0060*/  IMAD.U32 R8, RZ, RZ, UR4 ;  /* 0x00000004ff087e24 */ /* 0x002fe4000f8e00ff */
[----:B0-----:R-:W-:-:S04]  /*0070*/  IMAD R3, R0, UR4, RZ ;  /* 0x0000000400037c24 */ /* 0x001fc8000f8e02ff */
[----:B--2---:R-:W-:-:S04]  /*0080*/  IMAD R3, R3, 0x2, R2 ;  /* 0x0000000203037824 */ /* 0x004fc800078e0202 */
[C---:B------:R-:W-:Y:S01]  /*0090*/  IMAD.IADD R9, R3.reuse, 0x1, R8 ;  /* 0x0000000103097824 */ /* 0x040fe200078e0208 */
[----:B---3--:R-:W-:-:S04]  /*00a0*/  ISETP.GE.AND P0, PT, R3, UR5, PT ;  /* 0x0000000503007c0c */ /* 0x008fc8000bf06270 */
[----:B------:R-:W-:-:S09]  /*00b0*/  ISETP.GE.U32.AND P1, PT, R9, UR5, PT ;  /* 0x0000000509007c0c */ /* 0x000fd2000bf26070 */
[----:B------:R-:W0:Y:S08]  /*00c0*/  @!P0 LDC.64 R4, c[0x0][0x380] ;  /* 0x0000e000ff048b82 */ /* 0x000e300000000a00 */
[----:B------:R-:W1:Y:S01]  /*00d0*/  @!P1 LDC.64 R6, c[0x0][0x380] ;  /* 0x0000e000ff069b82 */ /* 0x000e620000000a00 */
[----:B0-----:R-:W-:-:S04]  /*00e0*/  @!P0 IMAD.WIDE R4, R3, 0x4, R4 ;  /* 0x0000000403048825 */ /* 0x001fc800078e0204 */
[----:B------:R-:W-:Y:S02]  /*00f0*/  IMAD.MOV.U32 R3, RZ, RZ, RZ ;  /* 0x000000ffff037224 */ /* 0x000fe400078e00ff */
[----:B-1----:R-:W-:-:S04]  /*0100*/  @!P1 IMAD.WIDE.U32 R6, R9, 0x4, R6 ;  /* 0x0000000409069825 */ /* 0x002fc800078e0006 */
[----:B----4-:R-:W2:Y:S04]  /*0110*/  @!P0 LDG.E R3, desc[UR6][R4.64] ;  /* 0x0000000604038981 */ /* 0x010ea8000c1e1900 */
[----:B------:R-:W2:Y:S01]  /*0120*/  @!P1 LDG.E R6, desc[UR6][R6.64] ;  /* 0x0000000606069981 */ /* 0x000ea2000c1e1900 */
[----:B------:R-:W0:Y:S01]  /*0130*/  S2UR UR5, SR_CgaCtaId ;  /* 0x00000000000579c3 */ /* 0x000e220000008800 */
[----:B------:R-:W-:Y:S01]  /*0140*/  UMOV UR4, 0x400 ;  /* 0x0000040000047882 */ /* 0x000fe20000000000 */
[----:B------:R-:W-:Y:S01]  /*0150*/  ISETP.GE.U32.AND P0, PT, R8, 0x42, PT ;  /* 0x000000420800780c */ /* 0x000fe20003f06070 */
[----:B0-----:R-:W-:-:S06]  /*0160*/  ULEA UR4, UR5, UR4, 0x18 ;  /* 0x0000000405047291 */ /* 0x001fcc000f8ec0ff */
[C---:B------:R-:W-:Y:S02]  /*0170*/  LEA R10, R2.reuse, UR4, 0x2 ;  /* 0x00000004020a7c11 */ /* 0x040fe4000f8e10ff */
[----:B--2---:R-:W-:Y:S02]  /*0180*/  @!P1 IADD3 R3, PT, PT, R3, R6, RZ ;  /* 0x0000000603039210 */ /* 0x004fe40007ffe0ff */
[----:B------:R-:W-:-:S03]  /*0190*/  ISETP.GT.U32.AND P1, PT, R2, 0x1f, PT ;  /* 0x0000001f0200780c */ /* 0x000fc60003f24070 */
[----:B------:R0:W-:Y:S01]  /*01a0*/  STS [R10], R3 ;  /* 0x000000030a007388 */ /* 0x0001e20000000800 */
[----:B------:R-:W-:Y:S06]  /*01b0*/  BAR.SYNC.DEFER_BLOCKING 0x0 ;  /* 0x0000000000007b1d */ /* 0x000fec0000010000 */
[----:B------:R-:W-:Y:S05]  /*01c0*/  @!P0 BRA `(.L_x_0) ;  /* 0x00000000002c8947 */ /* 0x000fea0003800000 */
.L_x_1:
[----:B------:R-:W-:-:S04]  /*01d0*/  SHF.R.U32.HI R7, RZ, 0x1, R8 ;  /* 0x00000001ff077819 */ /* 0x000fc80000011608 */
[----:B------:R-:W-:-:S13]  /*01e0*/  ISETP.GE.U32.AND P0, PT, R2, R7, PT ;  /* 0x000000070200720c */ /* 0x000fda0003f06070 */
[----:B0-----:R-:W-:Y:S01]  /*01f0*/  @!P0 IMAD R3, R7, 0x4, R10 ;  /* 0x0000000407038824 */ /* 0x001fe200078e020a */
[----:B------:R-:W-:Y:S05]  /*0200*/  @!P0 LDS R4, [R10] ;  /* 0x000000000a048984 */ /* 0x000fea0000000800 */
[----:B------:R-:W0:Y:S02]  /*0210*/  @!P0 LDS R3, [R3] ;  /* 0x0000000003038984 */ /* 0x000e240000000800 */
[----:B0-----:R-:W-:-:S05]  /*0220*/  @!P0 IMAD.IADD R5, R3, 0x1, R4 ;  /* 0x0000000103058824 */ /* 0x001fca00078e0204 */
[----:B------:R1:W-:Y:S01]  /*0230*/  @!P0 STS [R10], R5 ;  /* 0x000000050a008388 */ /* 0x0003e20000000800 */
[----:B------:R-:W-:Y:S01]  /*0240*/  BAR.SYNC.DEFER_BLOCKING 0x0 ;  /* 0x0000000000007b1d */ /* 0x000fe20000010000 */
[----:B------:R-:W-:Y:S01]  /*0250*/  ISETP.GT.U32.AND P0, PT, R8, 0x83, PT ;  /* 0x000000830800780c */ /* 0x000fe20003f04070 */
[----:B------:R-:W-:-:S12]  /*0260*/  IMAD.MOV.U32 R8, RZ, RZ, R7 ;  /* 0x000000ffff087224 */ /* 0x000fd800078e0007 */
[----:B-1----:R-:W-:Y:S05]  /*0270*/  @P0 BRA `(.L_x_1) ;  /* 0xfffffffc00d40947 */ /* 0x002fea000383ffff */
.L_x_0:
[----:B------:R-:W-:Y:S05]  /*0280*/  @P1 EXIT ;  /* 0x000000000000194d */ /* 0x000fea0003800000 */
[----:B------:R-:W1:Y:S02]  /*0290*/  LDC R5, c[0x0][0x390] ;  /* 0x0000e400ff057b82 */ /* 0x000e640000000800 */
[----:B-1----:R-:W-:-:S13]  /*02a0*/  ISETP.GE.AND P0, PT, R5, 0x40, PT ;  /* 0x000000400500780c */ /* 0x002fda0003f06270 */
[----:B0-----:R-:W-:Y:S04]  /*02b0*/  @P0 LDS R3, [R10+0x80] ;  /* 0x000080000a030984 */ /* 0x001fe80000000800 */
[----:B------:R-:W0:Y:S02]  /*02c0*/  @P0 LDS R4, [R10] ;  /* 0x000000000a040984 */ /* 0x000e240000000800 */
[----:B0-----:R-:W-:-:S05]  /*02d0*/  @P0 IADD3 R3, PT, PT, R3, R4, RZ ;  /* 0x0000000403030210 */ /* 0x001fca0007ffe0ff */
[----:B------:R0:W-:Y:S01]  /*02e0*/  @P0 STS [R10], R3 ;  /* 0x000000030a000388 */ /* 0x0001e20000000800 */
[----:B------:R-:W-:Y:S05]  /*02f0*/  @P0 BRA `(.L_x_2) ;  /* 0x0000000000080947 */ /* 0x000fea0003800000 */
[----:B------:R-:W-:-:S13]  /*0300*/  ISETP.GE.AND P0, PT, R5, 0x20, PT ;  /* 0x000000200500780c */ /* 0x000fda0003f06270 */
[----:B------:R-:W-:Y:S05]  /*0310*/  @!P0 BRA `(.L_x_3) ;  /* 0x0000000000148947 */ /* 0x000fea0003800000 */
.L_x_2:
[----:B0-----:R-:W-:Y:S04]  /*0320*/  LDS R3, [R10+0x40] ;  /* 0x000040000a037984 */ /* 0x001fe80000000800 */
[----:B------:R-:W0:Y:S02]  /*0330*/  LDS R4, [R10] ;  /* 0x000000000a047984 */ /* 0x000e240000000800 */
[----:B0-----:R-:W-:-:S05]  /*0340*/  IMAD.IADD R3, R3, 0x1, R4 ;  /* 0x0000000103037824 */ /* 0x001fca00078e0204 */
[----:B------:R1:W-:Y:S01]  /*0350*/  STS [R10], R3 ;  /* 0x000000030a007388 */ /* 0x0003e20000000800 */
[----:B------:R-:W-:Y:S05]  /*0360*/  BRA `(.L_x_4) ;  /* 0x0000000000087947 */ /* 0x000fea0003800000 */
.L_x_3:
[----:B------:R-:W-:-:S13]  /*0370*/  ISETP.GE.AND P0, PT, R5, 0x10, PT ;  /* 0x000000100500780c */ /* 0x000fda0003f06270 */
[----:B------:R-:W-:Y:S05]  /*0380*/  @!P0 BRA `(.L_x_5) ;  /* 0x0000000000148947 */ /* 0x000fea0003800000 */
.L_x_4:
[----:B01----:R-:W-:Y:S04]  /*0390*/  LDS R3, [R10+0x20] ;  /* 0x000020000a037984 */ /* 0x003fe80000000800 */
[----:B------:R-:W0:Y:S02]  /*03a0*/  LDS R4, [R10] ;  /* 0x000000000a047984 */ /* 0x000e240000000800 */
[----:B0-----:R-:W-:-:S05]  /*03b0*/  IMAD.IADD R3, R3, 0x1, R4 ;  /* 0x0000000103037824 */ /* 0x001fca00078e0204 */
[----:B------:R1:W-:Y:S01]  /*03c0*/  STS [R10], R3 ;  /* 0x000000030a007388 */ /* 0x0003e20000000800 */
[----:B------:R-:W-:Y:S05]  /*03d0*/  BRA `(.L_x_6) ;  /* 0x0000000000087947 */ /* 0x000fea0003800000 */
.L_x_5:
[----:B------:R-:W-:-:S13]  /*03e0*/  ISETP.GE.AND P0, PT, R5, 0x8, PT ;  /* 0x000000080500780c */ /* 0x000fda0003f06270 */
[----:B------:R-:W-:Y:S05]  /*03f0*/  @!P0 BRA `(.L_x_7) ;  /* 0x0000000000148947 */ /* 0x000fea0003800000 */
.L_x_6:
[----:B01----:R-:W-:Y:S04]  /*0400*/  LDS R3, [R10+0x10] ;  /* 0x000010000a037984 */ /* 0x003fe80000000800 */
[----:B------:R-:W0:Y:S02]  /*0410*/  LDS R4, [R10] ;  /* 0x000000000a047984 */ /* 0x000e240000000800 */
[----:B0-----:R-:W-:-:S05]  /*0420*/  IMAD.IADD R3, R3, 0x1, R4 ;  /* 0x0000000103037824 */ /* 0x001fca00078e0204 */
[----:B------:R1:W-:Y:S01]  /*0430*/  STS [R10], R3 ;  /* 0x000000030a007388 */ /* 0x0003e20000000800 */
[----:B------:R-:W-:Y:S05]  /*0440*/  BRA `(.L_x_8) ;  /* 0x0000000000087947 */ /* 0x000fea0003800000 */
.L_x_7:
[----:B------:R-:W-:-:S13]  /*0450*/  ISETP.GE.AND P0, PT, R5, 0x4, PT ;  /* 0x000000040500780c */ /* 0x000fda0003f06270 */
[----:B------:R-:W-:Y:S05]  /*0460*/  @!P0 BRA `(.L_x_9) ;  /* 0x0000000000148947 */ /* 0x000fea0003800000 */
.L_x_8:
[----:B01----:R-:W-:Y:S04]  /*0470*/  LDS R3, [R10+0x8] ;  /* 0x000008000a037984 */ /* 0x003fe80000000800 */
[----:B------:R-:W0:Y:S02]  /*0480*/  LDS R4, [R10] ;  /* 0x000000000a047984 */ /* 0x000e240000000800 */
[----:B0-----:R-:W-:-:S05]  /*0490*/  IADD3 R3, PT, PT, R3, R4, RZ ;  /* 0x0000000403037210 */ /* 0x001fca0007ffe0ff */
[----:B------:R1:W-:Y:S01]  /*04a0*/  STS [R10], R3 ;  /* 0x000000030a007388 */ /* 0x0003e20000000800 */
[----:B------:R-:W-:Y:S05]  /*04b0*/  BRA `(.L_x_10) ;  /* 0x0000000000087947 */ /* 0x000fea0003800000 */
.L_x_9:
[----:B------:R-:W-:-:S13]  /*04c0*/  ISETP.GE.AND P0, PT, R5, 0x2, PT ;  /* 0x000000020500780c */ /* 0x000fda0003f06270 */
[----:B------:R-:W-:Y:S05]  /*04d0*/  @!P0 BRA `(.L_x_11) ;  /* 0x0000000000108947 */ /* 0x000fea0003800000 */
.L_x_10:
[----:B01----:R-:W-:Y:S04]  /*04e0*/  LDS R3, [R10+0x4] ;  /* 0x000004000a037984 */ /* 0x003fe80000000800 */
[----:B------:R-:W0:Y:S02]  /*04f0*/  LDS R4, [R10] ;  /* 0x000000000a047984 */ /* 0x000e240000000800 */
[----:B0-----:R-:W-:-:S05]  /*0500*/  IMAD.IADD R3, R3, 0x1, R4 ;  /* 0x0000000103037824 */ /* 0x001fca00078e0204 */
[----:B------:R1:W-:Y:S02]  /*0510*/  STS [R10], R3 ;  /* 0x000000030a007388 */ /* 0x0003e40000000800 */
.L_x_11:
[----:B------:R-:W-:-:S13]  /*0520*/  ISETP.NE.AND P0, PT, R2, RZ, PT ;  /* 0x000000ff0200720c */ /* 0x000fda0003f05270 */
[----:B------:R-:W-:Y:S05]  /*0530*/  @P0 EXIT ;  /* 0x000000000000094d */ /* 0x000fea0003800000 */
[----:B------:R-:W2:Y:S01]  /*0540*/  S2UR UR5, SR_CgaCtaId ;  /* 0x00000000000579c3 */ /* 0x000ea20000008800 */
[----:B------:R-:W-:-:S07]  /*0550*/  UMOV UR4, 0x400 ;  /* 0x0000040000047882 */ /* 0x000fce0000000000 */
[----:B01----:R-:W0:Y:S01]  /*0560*/  LDC.64 R2, c[0x0][0x388] ;  /* 0x0000e200ff027b82 */ /* 0x003e220000000a00 */
[----:B--2---:R-:W-:Y:S01]  /*0570*/  ULEA UR4, UR5, UR4, 0x18 ;  /* 0x0000000405047291 */ /* 0x004fe2000f8ec0ff */
[----:B0-----:R-:W-:-:S08]  /*0580*/  IMAD.WIDE.U32 R2, R0, 0x4, R2 ;  /* 0x0000000400027825 */ /* 0x001fd000078e0002 */
[----:B------:R-:W0:Y:S04]  /*0590*/  LDS R5, [UR4] ;  /* 0x00000004ff057984 */ /* 0x000e280008000800 */
[----:B0-----:R-:W-:Y:S01]  /*05a0*/  STG.E desc[UR6][R2.64], R5 ;  /* 0x0000000502007986 */ /* 0x001fe2000c101906 */
[----:B------:R-:W-:Y:S05]  /*05b0*/  EXIT ;  /* 0x000000000000794d */ /* 0x000fea0003800000 */
.L_x_12:
[----:B------:R-:W-:-:S00]  /*05c0*/  BRA `(.L_x_12) ;  /* 0xfffffffc00fc7947 */ /* 0x000fc0000383ffff */
[----:B------:R-:W-:-:S00]  /*05d0*/  NOP ;  /* 0x0000000000007918 */ /* 0x000fc00000000000 */
        /* <DEDUP_REMOVED lines=10> */
.L_x_13:


//--------------------- .nv.shared._Z12reduceKernelPiS_i --------------------------
	.section	.nv.shared._Z12reduceKernelPiS_i,"aw",@nobits
	.sectionflags	@""
	.align	16
	.zero		1024


//--------------------- .nv.shared.reserved.0     --------------------------
	.section	.nv.shared.reserved.0,"aw",@nobits
	.weak		__nv_reservedSMEM_offset_0_alias
	.size		__nv_reservedSMEM_offset_0_alias, 0, 64
	.other		__nv_reservedSMEM_offset_0_alias,@"STO_CUDA_RESERVED_SHARED STV_DEFAULT"
__nv_reservedSMEM_offset_0_alias:
	.zero		0
	.zero		64


//--------------------- .nv.constant0._Z12reduceKernelPiS_i --------------------------
	.section	.nv.constant0._Z12reduceKernelPiS_i,"a",@progbits
	.sectionflags	@""
	.align	4
.nv.constant0._Z12reduceKernelPiS_i:
	.zero		916


//--------------------- SYMBOLS --------------------------

	.type		.nv.reservedSmem.offset0,@object
	.size		.nv.reservedSmem.offset0,0x4
	.type		.nv.reservedSmem.cap,@object
	.size		.nv.reservedSmem.cap,0x4
